//
// Generated by NVIDIA NVVM Compiler
//
// Compiler Build ID: CL-36424714
// Cuda compilation tools, release 13.0, V13.0.88
// Based on NVVM 20.0.0
//

.version 9.0
.target sm_100
.address_size 64

	// .globl	_Z16factorial_kernelv
.extern .func  (.param .b32 func_retval0) vprintf
(
	.param .b64 vprintf_param_0,
	.param .b64 vprintf_param_1
)
;
.global .align 1 .b8 $str[8] = {37, 100, 33, 61, 37, 100, 10};

.visible .entry _Z16factorial_kernelv()
{
	.local .align 8 .b8 	__local_depot0[8];
	.reg .b64 	%SP;
	.reg .b64 	%SPL;
	.reg .pred 	%p<6>;
	.reg .b32 	%r<47>;
	.reg .b64 	%rd<5>;

	mov.u64 	%SPL, __local_depot0;
	cvta.local.u64 	%SP, %SPL;
	mov.u32 	%r1, %tid.x;
	setp.eq.s32 	%p1, %r1, 0;
	mov.b32 	%r46, 1;
	@%p1 bra 	$L__BB0_8;
	and.b32  	%r2, %r1, 3;
	setp.lt.u32 	%p2, %r1, 4;
	mov.b32 	%r46, 1;
	mov.b32 	%r44, 2;
	@%p2 bra 	$L__BB0_5;
	and.b32  	%r28, %r1, 1020;
	neg.s32 	%r37, %r28;
	mov.b32 	%r46, 1;
	mov.b32 	%r38, 5;
$L__BB0_3:
	add.s32 	%r29, %r38, -3;
	mul.lo.s32 	%r30, %r29, %r46;
	mad.lo.s32 	%r31, %r30, %r29, %r30;
	add.s32 	%r32, %r38, -1;
	mul.lo.s32 	%r33, %r32, %r31;
	mul.lo.s32 	%r46, %r38, %r33;
	add.s32 	%r38, %r38, 4;
	add.s32 	%r37, %r37, 4;
	setp.ne.s32 	%p3, %r37, 0;
	@%p3 bra 	$L__BB0_3;
	add.s32 	%r44, %r38, -3;
$L__BB0_5:
	setp.eq.s32 	%p4, %r2, 0;
	@%p4 bra 	$L__BB0_8;
	neg.s32 	%r43, %r2;
$L__BB0_7:
	.pragma "nounroll";
	mul.lo.s32 	%r46, %r44, %r46;
	add.s32 	%r44, %r44, 1;
	add.s32 	%r43, %r43, 1;
	setp.ne.s32 	%p5, %r43, 0;
	@%p5 bra 	$L__BB0_7;
$L__BB0_8:
	add.s32 	%r34, %r1, 1;
	add.u64 	%rd1, %SP, 0;
	add.u64 	%rd2, %SPL, 0;
	st.local.v2.u32 	[%rd2], {%r34, %r46};
	mov.u64 	%rd3, $str;
	cvta.global.u64 	%rd4, %rd3;
	{ // callseq 0, 0
	.param .b64 param0;
	st.param.b64 	[param0], %rd4;
	.param .b64 param1;
	st.param.b64 	[param1], %rd1;
	.param .b32 retval0;
	call.uni (retval0), 
	vprintf, 
	(
	param0, 
	param1
	);
	ld.param.b32 	%r35, [retval0];
	} // callseq 0
	ret;

}


// ===== COMPILED SASS (sm_100) =====

	.target	sm_100

	.elftype	@"ET_EXEC"


//--------------------- .note.nv.tkinfo           --------------------------
	.section	.note.nv.tkinfo,"",@"SHT_NOTE"
	.sectionflags	@"SHF_NOTE_NV_TKINFO"
	.tkinfo
        /*0018*/ 	.word	0x00000002
        /*0030*/ 	.string	""
        /*0030*/ 	.string	"ptxas"
        /*0030*/ 	.string	"Cuda compilation tools, release 13.0, V13.0.88"
        /*0030*/ 	.string	"Build cuda_13.0.r13.0/compiler.36424714_0"
        /*0030*/ 	.string	"-arch sm_100 -m 64 "



//--------------------- .note.nv.cuinfo           --------------------------
	.section	.note.nv.cuinfo,"",@"SHT_NOTE"
	.sectionflags	@"SHF_NOTE_NV_CUINFO"
        /*0018*/ 	.short	0x0002
        /*001a*/ 	.short	0x0064
        /*001c*/ 	.short	0x0082
	.zero		2


//--------------------- .nv.info                  --------------------------
	.section	.nv.info,"",@"SHT_CUDA_INFO"
	.align	4


	//----- nvinfo : EIATTR_REGCOUNT
	.align		4
        /*0000*/ 	.byte	0x04, 0x2f
        /*0002*/ 	.short	(.L_2 - .L_1)
	.align		4
.L_1:
        /*0004*/ 	.word	index@(_Z16factorial_kernelv)
        /*0008*/ 	.word	0x00000018


	//----- nvinfo : EIATTR_FRAME_SIZE
	.align		4
.L_2:
        /*000c*/ 	.byte	0x04, 0x11
        /*000e*/ 	.short	(.L_4 - .L_3)
	.align		4
.L_3:
        /*0010*/ 	.word	index@(_Z16factorial_kernelv)
        /*0014*/ 	.word	0x00000008


	//----- nvinfo : EIATTR_MIN_STACK_SIZE
	.align		4
.L_4:
        /*0018*/ 	.byte	0x04, 0x12
        /*001a*/ 	.short	(.L_6 - .L_5)
	.align		4
.L_5:
        /*001c*/ 	.word	index@(_Z16factorial_kernelv)
        /*0020*/ 	.word	0x00000008
.L_6:


//--------------------- .nv.compat                --------------------------
	.section	.nv.compat,"",@"SHT_CUDA_COMPAT_INFO"
	.align	4
        /*0000*/ 	.byte	0x02, 0x09, 0x00, 0x00, 0x02, 0x02, 0x01, 0x00, 0x02, 0x05, 0x05, 0x00, 0x03, 0x07, 0x01, 0x01
        /*0010*/ 	.byte	0x02, 0x03, 0x00, 0x00, 0x02, 0x06, 0x01, 0x00, 0x04, 0x0b, 0x08, 0x00, 0x09, 0x00, 0x00, 0x00
        /*0020*/ 	.byte	0x00, 0x00, 0x00, 0x00


//--------------------- .nv.info._Z16factorial_kernelv --------------------------
	.section	.nv.info._Z16factorial_kernelv,"",@"SHT_CUDA_INFO"
	.sectionflags	@""
	.align	4


	//----- nvinfo : EIATTR_CUDA_API_VERSION
	.align		4
        /*0000*/ 	.byte	0x04, 0x37
        /*0002*/ 	.short	(.L_8 - .L_7)
.L_7:
        /*0004*/ 	.word	0x00000082


	//----- nvinfo : EIATTR_SPARSE_MMA_MASK
	.align		4
.L_8:
        /*0008*/ 	.byte	0x03, 0x50
        /*000a*/ 	.short	0x0000


	//----- nvinfo : EIATTR_MAXREG_COUNT
	.align		4
        /*000c*/ 	.byte	0x03, 0x1b
        /*000e*/ 	.short	0x00ff


	//----- nvinfo : EIATTR_EXTERNS
	.align		4
        /*0010*/ 	.byte	0x04, 0x0f
        /*0012*/ 	.short	(.L_10 - .L_9)


	//   ....[0]....
	.align		4
.L_9:
        /*0014*/ 	.word	index@(vprintf)


	//----- nvinfo : EIATTR_MERCURY_ISA_VERSION
	.align		4
.L_10:
        /*0018*/ 	.byte	0x03, 0x5f
        /*001a*/ 	.short	0x0101


	//----- nvinfo : EIATTR_VRC_CTA_INIT_COUNT
	.align		4
        /*001c*/ 	.byte	0x02, 0x4a
	.zero		1
	.zero		1


	//----- nvinfo : EIATTR_SYSCALL_OFFSETS
	.align		4
        /*0020*/ 	.byte	0x04, 0x46
        /*0022*/ 	.short	(.L_12 - .L_11)


	//   ....[0]....
.L_11:
        /*0024*/ 	.word	0x00000730


	//----- nvinfo : EIATTR_EXIT_INSTR_OFFSETS
	.align		4
.L_12:
        /*0028*/ 	.byte	0x04, 0x1c
        /*002a*/ 	.short	(.L_14 - .L_13)


	//   ....[0]....
.L_13:
        /*002c*/ 	.word	0x00000740


	//----- nvinfo : EIATTR_CRS_STACK_SIZE
	.align		4
.L_14:
        /*0030*/ 	.byte	0x04, 0x1e
        /*0032*/ 	.short	(.L_16 - .L_15)
.L_15:
        /*0034*/ 	.word	0x00000000


	//----- nvinfo : EIATTR_SW_WAR
	.align		4
.L_16:
        /*0038*/ 	.byte	0x04, 0x36
        /*003a*/ 	.short	(.L_18 - .L_17)
.L_17:
        /*003c*/ 	.word	0x00000008
.L_18:


//--------------------- .nv.callgraph             --------------------------
	.section	.nv.callgraph,"",@"SHT_CUDA_CALLGRAPH"
	.align	4
	.sectionentsize	8
	.align		4
        /*0000*/ 	.word	0x00000000
	.align		4
        /*0004*/ 	.word	0xffffffff
	.align		4
        /*0008*/ 	.word	index@(_Z16factorial_kernelv)
	.align		4
        /*000c*/ 	.word	index@(vprintf)
	.align		4
        /*0010*/ 	.word	0x00000000
	.align		4
        /*0014*/ 	.word	0xfffffffe
	.align		4
        /*0018*/ 	.word	0x00000000
	.align		4
        /*001c*/ 	.word	0xfffffffd
	.align		4
        /*0020*/ 	.word	0x00000000
	.align		4
        /*0024*/ 	.word	0xfffffffc


//--------------------- .nv.constant4             --------------------------
	.section	.nv.constant4,"a",@progbits
	.align	8
	.align		8
.nv.constant4:
        /*0000*/ 	.dword	vprintf
	.align		8
        /*0008*/ 	.dword	$str


//--------------------- .text._Z16factorial_kernelv --------------------------
	.section	.text._Z16factorial_kernelv,"ax",@progbits
	.align	128
        .global         _Z16factorial_kernelv
        .type           _Z16factorial_kernelv,@function
        .size           _Z16factorial_kernelv,(.L_x_15 - _Z16factorial_kernelv)
        .other          _Z16factorial_kernelv,@"STO_CUDA_ENTRY STV_DEFAULT"
_Z16factorial_kernelv:
.text._Z16factorial_kernelv:
[----:B------:R-:W0:Y:S01]  /*0000*/  LDC R1, c[0x0][0x37c] ;  /* 0x0000df00ff017b82 */ /* 0x000e220000000800 */
[----:B------:R-:W1:Y:S01]  /*0010*/  S2R R2, SR_TID.X ;  /* 0x0000000000027919 */ /* 0x000e620000002100 */
[----:B------:R-:W2:Y:S01]  /*0020*/  LDCU UR4, c[0x0][0x2f8] ;  /* 0x00005f00ff0477ac */ /* 0x000ea20008000800 */
[----:B0-----:R-:W-:Y:S01]  /*0030*/  IADD3 R1, PT, PT, R1, -0x8, RZ ;  /* 0xfffffff801017810 */ /* 0x001fe20007ffe0ff */
[----:B------:R-:W-:Y:S01]  /*0040*/  BSSY.RECONVERGENT B2, `(.L_x_0) ;  /* 0x0000066000027945 */ /* 0x000fe20003800200 */
[----:B------:R-:W-:Y:S01]  /*0050*/  IMAD.MOV.U32 R3, RZ, RZ, 0x1 ;  /* 0x00000001ff037424 */ /* 0x000fe200078e00ff */
[----:B------:R-:W0:Y:S01]  /*0060*/  LDCU UR5, c[0x0][0x2fc] ;  /* 0x00005f80ff0577ac */ /* 0x000e220008000800 */
[----:B--2---:R-:W-:-:S04]  /*0070*/  IADD3 R6, P1, PT, R1, UR4, RZ ;  /* 0x0000000401067c10 */ /* 0x004fc8000ff3e0ff */
[----:B0-----:R-:W-:Y:S02]  /*0080*/  IADD3.X R7, PT, PT, RZ, UR5, RZ, P1, !PT ;  /* 0x00000005ff077c10 */ /* 0x001fe40008ffe4ff */
[----:B-1----:R-:W-:-:S13]  /*0090*/  ISETP.NE.AND P0, PT, R2, RZ, PT ;  /* 0x000000ff0200720c */ /* 0x002fda0003f05270 */
[----:B------:R-:W-:Y:S05]  /*00a0*/  @!P0 BRA `(.L_x_1) ;  /* 0x00000004007c8947 */ /* 0x000fea0003800000 */
[C---:B------:R-:W-:Y:S01]  /*00b0*/  ISETP.GE.U32.AND P0, PT, R2.reuse, 0x4, PT ;  /* 0x000000040200780c */ /* 0x040fe20003f06070 */
[----:B------:R-:W-:Y:S01]  /*00c0*/  BSSY.RECONVERGENT B1, `(.L_x_2) ;  /* 0x0000055000017945 */ /* 0x000fe20003800200 */
[----:B------:R-:W-:Y:S01]  /*00d0*/  HFMA2 R3, -RZ, RZ, 0, 5.9604644775390625e-08 ;  /* 0x00000001ff037431 */ /* 0x000fe200000001ff */
[----:B------:R-:W-:Y:S01]  /*00e0*/  LOP3.LUT R0, R2, 0x3, RZ, 0xc0, !PT ;  /* 0x0000000302007812 */ /* 0x000fe200078ec0ff */
[----:B------:R-:W-:-:S09]  /*00f0*/  IMAD.MOV.U32 R4, RZ, RZ, 0x2 ;  /* 0x00000002ff047424 */ /* 0x000fd200078e00ff */
[----:B------:R-:W-:Y:S05]  /*0100*/  @!P0 BRA `(.L_x_3) ;  /* 0x0000000400408947 */ /* 0x000fea0003800000 */
[----:B------:R-:W-:Y:S01]  /*0110*/  LOP3.LUT R4, R2, 0x3fc, RZ, 0xc0, !PT ;  /* 0x000003fc02047812 */ /* 0x000fe200078ec0ff */
[----:B------:R-:W-:Y:S01]  /*0120*/  BSSY.RECONVERGENT B0, `(.L_x_4) ;  /* 0x000004d000007945 */ /* 0x000fe20003800200 */
[----:B------:R-:W-:Y:S01]  /*0130*/  MOV R5, 0x5 ;  /* 0x0000000500057802 */ /* 0x000fe20000000f00 */
[----:B------:R-:W-:Y:S02]  /*0140*/  IMAD.MOV.U32 R3, RZ, RZ, 0x1 ;  /* 0x00000001ff037424 */ /* 0x000fe400078e00ff */
[----:B------:R-:W-:-:S05]  /*0150*/  IMAD.MOV R4, RZ, RZ, -R4 ;  /* 0x000000ffff047224 */ /* 0x000fca00078e0a04 */
[----:B------:R-:W-:-:S13]  /*0160*/  ISETP.GE.AND P0, PT, R4, RZ, PT ;  /* 0x000000ff0400720c */ /* 0x000fda0003f06270 */
[----:B------:R-:W-:Y:S05]  /*0170*/  @P0 BRA `(.L_x_5) ;  /* 0x0000000000f40947 */ /* 0x000fea0003800000 */
[----:B------:R-:W-:Y:S01]  /*0180*/  IADD3 R8, PT, PT, -R4, RZ, RZ ;  /* 0x000000ff04087210 */ /* 0x000fe20007ffe1ff */
[----:B------:R-:W-:Y:S01]  /*0190*/  BSSY.RECONVERGENT B3, `(.L_x_6) ;  /* 0x0000024000037945 */ /* 0x000fe20003800200 */
[----:B------:R-:W-:Y:S02]  /*01a0*/  PLOP3.LUT P0, PT, PT, PT, PT, 0x80, 0x8 ;  /* 0x000000000008781c */ /* 0x000fe40003f0f070 */
[----:B------:R-:W-:-:S13]  /*01b0*/  ISETP.GT.AND P1, PT, R8, 0xc, PT ;  /* 0x0000000c0800780c */ /* 0x000fda0003f24270 */
[----:B------:R-:W-:Y:S05]  /*01c0*/  @!P1 BRA `(.L_x_7) ;  /* 0x0000000000809947 */ /* 0x000fea0003800000 */
[----:B------:R-:W-:-:S13]  /*01d0*/  PLOP3.LUT P0, PT, PT, PT, PT, 0x8, 0x80 ;  /* 0x000000000080781c */ /* 0x000fda0003f0e170 */
.L_x_8:
[C---:B------:R-:W-:Y:S01]  /*01e0*/  VIADD R8, R5.reuse, 0xfffffffd ;  /* 0xfffffffd05087836 */ /* 0x040fe20000000000 */
[C---:B------:R-:W-:Y:S02]  /*01f0*/  IADD3 R10, PT, PT, R5.reuse, -0x1, RZ ;  /* 0xffffffff050a7810 */ /* 0x040fe40007ffe0ff */
[----:B------:R-:W-:Y:S01]  /*0200*/  IADD3 R9, PT, PT, R5, 0x3, RZ ;  /* 0x0000000305097810 */ /* 0x000fe20007ffe0ff */
[----:B------:R-:W-:Y:S01]  /*0210*/  IMAD R3, R8, R3, RZ ;  /* 0x0000000308037224 */ /* 0x000fe200078e02ff */
[----:B------:R-:W-:-:S03]  /*0220*/  IADD3 R4, PT, PT, R4, 0x10, RZ ;  /* 0x0000001004047810 */ /* 0x000fc60007ffe0ff */
[----:B------:R-:W-:Y:S01]  /*0230*/  IMAD R3, R8, R3, R3 ;  /* 0x0000000308037224 */ /* 0x000fe200078e0203 */
[----:B------:R-:W-:Y:S01]  /*0240*/  ISETP.GE.AND P1, PT, R4, -0xc, PT ;  /* 0xfffffff40400780c */ /* 0x000fe20003f26270 */
[----:B------:R-:W-:Y:S02]  /*0250*/  VIADD R8, R5, 0x5 ;  /* 0x0000000505087836 */ /* 0x000fe40000000000 */
[----:B------:R-:W-:Y:S02]  /*0260*/  IMAD R10, R3, R10, RZ ;  /* 0x0000000a030a7224 */ /* 0x000fe400078e02ff */
[----:B------:R-:W-:Y:S02]  /*0270*/  VIADD R3, R5, 0x1 ;  /* 0x0000000105037836 */ /* 0x000fe40000000000 */
[----:B------:R-:W-:-:S04]  /*0280*/  IMAD R10, R10, R5, RZ ;  /* 0x000000050a0a7224 */ /* 0x000fc800078e02ff */
[----:B------:R-:W-:-:S04]  /*0290*/  IMAD R10, R10, R3, RZ ;  /* 0x000000030a0a7224 */ /* 0x000fc800078e02ff */
[----:B------:R-:W-:Y:S01]  /*02a0*/  IMAD R10, R3, R10, R10 ;  /* 0x0000000a030a7224 */ /* 0x000fe200078e020a */
[----:B------:R-:W-:-:S03]  /*02b0*/  IADD3 R3, PT, PT, R5, 0x4, RZ ;  /* 0x0000000405037810 */ /* 0x000fc60007ffe0ff */
[----:B------:R-:W-:Y:S01]  /*02c0*/  IMAD R10, R10, R9, RZ ;  /* 0x000000090a0a7224 */ /* 0x000fe200078e02ff */
[----:B------:R-:W-:-:S03]  /*02d0*/  IADD3 R9, PT, PT, R5, 0x7, RZ ;  /* 0x0000000705097810 */ /* 0x000fc60007ffe0ff */
[----:B------:R-:W-:Y:S02]  /*02e0*/  IMAD R3, R3, R10, RZ ;  /* 0x0000000a03037224 */ /* 0x000fe400078e02ff */
[----:B------:R-:W-:Y:S02]  /*02f0*/  VIADD R10, R5, 0x9 ;  /* 0x00000009050a7836 */ /* 0x000fe40000000000 */
[----:B------:R-:W-:-:S04]  /*0300*/  IMAD R3, R3, R8, RZ ;  /* 0x0000000803037224 */ /* 0x000fc800078e02ff */
[----:B------:R-:W-:Y:S01]  /*0310*/  IMAD R8, R8, R3, R3 ;  /* 0x0000000308087224 */ /* 0x000fe200078e0203 */
[----:B------:R-:W-:-:S03]  /*0320*/  IADD3 R3, PT, PT, R5, 0x8, RZ ;  /* 0x0000000805037810 */ /* 0x000fc60007ffe0ff */
[----:B------:R-:W-:Y:S01]  /*0330*/  IMAD R8, R8, R9, RZ ;  /* 0x0000000908087224 */ /* 0x000fe200078e02ff */
[----:B------:R-:W-:-:S03]  /*0340*/  IADD3 R9, PT, PT, R5, 0xb, RZ ;  /* 0x0000000b05097810 */ /* 0x000fc60007ffe0ff */
[----:B------:R-:W-:-:S04]  /*0350*/  IMAD R3, R3, R8, RZ ;  /* 0x0000000803037224 */ /* 0x000fc800078e02ff */
[----:B------:R-:W-:-:S04]  /*0360*/  IMAD R3, R3, R10, RZ ;  /* 0x0000000a03037224 */ /* 0x000fc800078e02ff */
[----:B------:R-:W-:Y:S02]  /*0370*/  IMAD R10, R10, R3, R3 ;  /* 0x000000030a0a7224 */ /* 0x000fe400078e0203 */
[C---:B------:R-:W-:Y:S01]  /*0380*/  VIADD R3, R5.reuse, 0xc ;  /* 0x0000000c05037836 */ /* 0x040fe20000000000 */
[----:B------:R-:W-:Y:S01]  /*0390*/  IADD3 R5, PT, PT, R5, 0x10, RZ ;  /* 0x0000001005057810 */ /* 0x000fe20007ffe0ff */
[----:B------:R-:W-:-:S04]  /*03a0*/  IMAD R10, R10, R9, RZ ;  /* 0x000000090a0a7224 */ /* 0x000fc800078e02ff */
[----:B------:R-:W-:Y:S01]  /*03b0*/  IMAD R3, R3, R10, RZ ;  /* 0x0000000a03037224 */ /* 0x000fe200078e02ff */
[----:B------:R-:W-:Y:S06]  /*03c0*/  @!P1 BRA `(.L_x_8) ;  /* 0xfffffffc00849947 */ /* 0x000fec000383ffff */
.L_x_7:
[----:B------:R-:W-:Y:S05]  /*03d0*/  BSYNC.RECONVERGENT B3 ;  /* 0x0000000000037941 */ /* 0x000fea0003800200 */
.L_x_6:
[----:B------:R-:W-:Y:S01]  /*03e0*/  IADD3 R8, PT, PT, -R4, RZ, RZ ;  /* 0x000000ff04087210 */ /* 0x000fe20007ffe1ff */
[----:B------:R-:W-:Y:S03]  /*03f0*/  BSSY.RECONVERGENT B3, `(.L_x_9) ;  /* 0x0000013000037945 */ /* 0x000fe60003800200 */
[----:B------:R-:W-:-:S13]  /*0400*/  ISETP.GT.AND P1, PT, R8, 0x4, PT ;  /* 0x000000040800780c */ /* 0x000fda0003f24270 */
[----:B------:R-:W-:Y:S05]  /*0410*/  @!P1 BRA `(.L_x_10) ;  /* 0x0000000000409947 */ /* 0x000fea0003800000 */
[C---:B------:R-:W-:Y:S01]  /*0420*/  VIADD R8, R5.reuse, 0xfffffffd ;  /* 0xfffffffd05087836 */ /* 0x040fe20000000000 */
[C---:B------:R-:W-:Y:S01]  /*0430*/  IADD3 R10, PT, PT, R5.reuse, -0x1, RZ ;  /* 0xffffffff050a7810 */ /* 0x040fe20007ffe0ff */
[----:B------:R-:W-:Y:S01]  /*0440*/  VIADD R9, R5, 0x3 ;  /* 0x0000000305097836 */ /* 0x000fe20000000000 */
[----:B------:R-:W-:Y:S01]  /*0450*/  PLOP3.LUT P0, PT, PT, PT, PT, 0x8, 0x80 ;  /* 0x000000000080781c */ /* 0x000fe20003f0e170 */
[----:B------:R-:W-:Y:S01]  /*0460*/  IMAD R3, R3, R8, RZ ;  /* 0x0000000803037224 */ /* 0x000fe200078e02ff */
[----:B------:R-:W-:-:S03]  /*0470*/  IADD3 R4, PT, PT, R4, 0x8, RZ ;  /* 0x0000000804047810 */ /* 0x000fc60007ffe0ff */
[----:B------:R-:W-:-:S04]  /*0480*/  IMAD R3, R8, R3, R3 ;  /* 0x0000000308037224 */ /* 0x000fc800078e0203 */
[----:B------:R-:W-:Y:S01]  /*0490*/  IMAD R10, R3, R10, RZ ;  /* 0x0000000a030a7224 */ /* 0x000fe200078e02ff */
[----:B------:R-:W-:-:S03]  /*04a0*/  IADD3 R3, PT, PT, R5, 0x1, RZ ;  /* 0x0000000105037810 */ /* 0x000fc60007ffe0ff */
[----:B------:R-:W-:-:S04]  /*04b0*/  IMAD R10, R5, R10, RZ ;  /* 0x0000000a050a7224 */ /* 0x000fc800078e02ff */
[----:B------:R-:W-:-:S04]  /*04c0*/  IMAD R10, R10, R3, RZ ;  /* 0x000000030a0a7224 */ /* 0x000fc800078e02ff */
[----:B------:R-:W-:Y:S01]  /*04d0*/  IMAD R10, R3, R10, R10 ;  /* 0x0000000a030a7224 */ /* 0x000fe200078e020a */
[C---:B------:R-:W-:Y:S01]  /*04e0*/  IADD3 R3, PT, PT, R5.reuse, 0x4, RZ ;  /* 0x0000000405037810 */ /* 0x040fe20007ffe0ff */
[----:B------:R-:W-:Y:S02]  /*04f0*/  VIADD R5, R5, 0x8 ;  /* 0x0000000805057836 */ /* 0x000fe40000000000 */
[----:B------:R-:W-:-:S04]  /*0500*/  IMAD R10, R10, R9, RZ ;  /* 0x000000090a0a7224 */ /* 0x000fc800078e02ff */
[----:B------:R-:W-:-:S07]  /*0510*/  IMAD R3, R3, R10, RZ ;  /* 0x0000000a03037224 */ /* 0x000fce00078e02ff */
.L_x_10:
[----:B------:R-:W-:Y:S05]  /*0520*/  BSYNC.RECONVERGENT B3 ;  /* 0x0000000000037941 */ /* 0x000fea0003800200 */
.L_x_9:
[----:B------:R-:W-:-:S13]  /*0530*/  ISETP.NE.OR P0, PT, R4, RZ, P0 ;  /* 0x000000ff0400720c */ /* 0x000fda0000705670 */
[----:B------:R-:W-:Y:S05]  /*0540*/  @!P0 BRA `(.L_x_11) ;  /* 0x0000000000288947 */ /* 0x000fea0003800000 */
.L_x_5:
[----:B------:R-:W-:Y:S01]  /*0550*/  IADD3 R4, PT, PT, R4, 0x4, RZ ;  /* 0x0000000404047810 */ /* 0x000fe20007ffe0ff */
[C---:B------:R-:W-:Y:S01]  /*0560*/  VIADD R10, R5.reuse, 0xffffffff ;  /* 0xffffffff050a7836 */ /* 0x040fe20000000000 */
[----:B------:R-:W-:Y:S02]  /*0570*/  IADD3 R8, PT, PT, R5, -0x3, RZ ;  /* 0xfffffffd05087810 */ /* 0x000fe40007ffe0ff */
[----:B------:R-:W-:-:S03]  /*0580*/  ISETP.NE.AND P0, PT, R4, RZ, PT ;  /* 0x000000ff0400720c */ /* 0x000fc60003f05270 */
[----:B------:R-:W-:-:S04]  /*0590*/  IMAD R3, R8, R3, RZ ;  /* 0x0000000308037224 */ /* 0x000fc800078e02ff */
[----:B------:R-:W-:-:S04]  /*05a0*/  IMAD R3, R8, R3, R3 ;  /* 0x0000000308037224 */ /* 0x000fc800078e0203 */
[----:B------:R-:W-:-:S04]  /*05b0*/  IMAD R10, R3, R10, RZ ;  /* 0x0000000a030a7224 */ /* 0x000fc800078e02ff */
[----:B------:R-:W-:Y:S01]  /*05c0*/  IMAD R3, R10, R5, RZ ;  /* 0x000000050a037224 */ /* 0x000fe200078e02ff */
[----:B------:R-:W-:Y:S01]  /*05d0*/  IADD3 R5, PT, PT, R5, 0x4, RZ ;  /* 0x0000000405057810 */ /* 0x000fe20007ffe0ff */
[----:B------:R-:W-:Y:S06]  /*05e0*/  @P0 BRA `(.L_x_5) ;  /* 0xfffffffc00d80947 */ /* 0x000fec000383ffff */
.L_x_11:
[----:B------:R-:W-:Y:S05]  /*05f0*/  BSYNC.RECONVERGENT B0 ;  /* 0x0000000000007941 */ /* 0x000fea0003800200 */
.L_x_4:
[----:B------:R-:W-:-:S07]  /*0600*/  IADD3 R4, PT, PT, R5, -0x3, RZ ;  /* 0xfffffffd05047810 */ /* 0x000fce0007ffe0ff */
.L_x_3:
[----:B------:R-:W-:Y:S05]  /*0610*/  BSYNC.RECONVERGENT B1 ;  /* 0x0000000000017941 */ /* 0x000fea0003800200 */
.L_x_2:
[----:B------:R-:W-:-:S13]  /*0620*/  ISETP.NE.AND P0, PT, R0, RZ, PT ;  /* 0x000000ff0000720c */ /* 0x000fda0003f05270 */
[----:B------:R-:W-:Y:S05]  /*0630*/  @!P0 BRA `(.L_x_1) ;  /* 0x0000000000188947 */ /* 0x000fea0003800000 */
[----:B------:R-:W-:-:S07]  /*0640*/  IMAD.MOV R0, RZ, RZ, -R0 ;  /* 0x000000ffff007224 */ /* 0x000fce00078e0a00 */
.L_x_12:
[----:B------:R-:W-:Y:S01]  /*0650*/  IADD3 R0, PT, PT, R0, 0x1, RZ ;  /* 0x0000000100007810 */ /* 0x000fe20007ffe0ff */
[C---:B------:R-:W-:Y:S01]  /*0660*/  IMAD R3, R4.reuse, R3, RZ ;  /* 0x0000000304037224 */ /* 0x040fe200078e02ff */
[----:B------:R-:W-:Y:S02]  /*0670*/  IADD3 R4, PT, PT, R4, 0x1, RZ ;  /* 0x0000000104047810 */ /* 0x000fe40007ffe0ff */
[----:B------:R-:W-:-:S13]  /*0680*/  ISETP.NE.AND P0, PT, R0, RZ, PT ;  /* 0x000000ff0000720c */ /* 0x000fda0003f05270 */
[----:B------:R-:W-:Y:S05]  /*0690*/  @P0 BRA `(.L_x_12) ;  /* 0xfffffffc00ec0947 */ /* 0x000fea000383ffff */
.L_x_1:
[----:B------:R-:W-:Y:S05]  /*06a0*/  BSYNC.RECONVERGENT B2 ;  /* 0x0000000000027941 */ /* 0x000fea0003800200 */
.L_x_0:
[----:B------:R-:W-:Y:S01]  /*06b0*/  VIADD R2, R2, 0x1 ;  /* 0x0000000102027836 */ /* 0x000fe20000000000 */
[----:B------:R-:W-:Y:S01]  /*06c0*/  MOV R0, 0x0 ;  /* 0x0000000000007802 */ /* 0x000fe20000000f00 */
[----:B------:R-:W0:Y:S03]  /*06d0*/  LDCU.64 UR4, c[0x4][0x8] ;  /* 0x01000100ff0477ac */ /* 0x000e260008000a00 */
[----:B------:R1:W-:Y:S01]  /*06e0*/  STL.64 [R1], R2 ;  /* 0x0000000201007387 */ /* 0x0003e20000100a00 */
[----:B------:R1:W2:Y:S01]  /*06f0*/  LDC.64 R8, c[0x4][R0] ;  /* 0x0100000000087b82 */ /* 0x0002a20000000a00 */
[----:B0-----:R-:W-:Y:S02]  /*0700*/  MOV R4, UR4 ;  /* 0x0000000400047c02 */ /* 0x001fe40008000f00 */
[----:B-1----:R-:W-:-:S07]  /*0710*/  MOV R5, UR5 ;  /* 0x0000000500057c02 */ /* 0x002fce0008000f00 */
[----:B------:R-:W-:-:S07]  /*0720*/  LEPC R20, `(.L_x_13) ;  /* 0x000000001014794e */ /* 0x000fce0000000000 */
[----:B--2---:R-:W-:Y:S05]  /*0730*/  CALL.ABS.NOINC R8 ;  /* 0x0000000008007343 */ /* 0x004fea0003c00000 */
.L_x_13:
[----:B------:R-:W-:Y:S05]  /*0740*/  EXIT ;  /* 0x000000000000794d */ /* 0x000fea0003800000 */
.L_x_14:
[----:B------:R-:W-:-:S00]  /*0750*/  BRA `(.L_x_14) ;  /* 0xfffffffc00fc7947 */ /* 0x000fc0000383ffff */
[----:B------:R-:W-:-:S00]  /*0760*/  NOP ;  /* 0x0000000000007918 */ /* 0x000fc00000000000 */
        /* <DEDUP_REMOVED lines=9> */
.L_x_15:


//--------------------- .nv.global.init           --------------------------
	.section	.nv.global.init,"aw",@progbits
.nv.global.init:
	.type		$str,@object
	.size		$str,(.L_0 - $str)
$str:
        /*0000*/ 	.byte	0x25, 0x64, 0x21, 0x3d, 0x25, 0x64, 0x0a, 0x00
.L_0:


//--------------------- .nv.shared.reserved.0     --------------------------
	.section	.nv.shared.reserved.0,"aw",@nobits
	.weak		__nv_reservedSMEM_offset_0_alias
	.size		__nv_reservedSMEM_offset_0_alias, 0, 64
	.other		__nv_reservedSMEM_offset_0_alias,@"STO_CUDA_RESERVED_SHARED STV_DEFAULT"
__nv_reservedSMEM_offset_0_alias:
	.zero		0
	.zero		64


//--------------------- .nv.constant0._Z16factorial_kernelv --------------------------
	.section	.nv.constant0._Z16factorial_kernelv,"a",@progbits
	.sectionflags	@""
	.align	4
.nv.constant0._Z16factorial_kernelv:
	.zero		896


//--------------------- SYMBOLS --------------------------

	.type		.nv.reservedSmem.offset0,@object
	.size		.nv.reservedSmem.offset0,0x4
	.type		vprintf,@function
